//
// Generated by NVIDIA NVVM Compiler
//
// Compiler Build ID: CL-36424714
// Cuda compilation tools, release 13.0, V13.0.88
// Based on NVVM 20.0.0
//

.version 9.0
.target sm_100
.address_size 64

	// .globl	_Z10sumaPrimosPx

.visible .entry _Z10sumaPrimosPx(
	.param .u64 .ptr .align 1 _Z10sumaPrimosPx_param_0
)
{
	.reg .pred 	%p<13>;
	.reg .b32 	%r<17>;
	.reg .b32 	%f<3>;
	.reg .b64 	%rd<14>;

	ld.param.u64 	%rd4, [_Z10sumaPrimosPx_param_0];
	mov.u32 	%r10, %ctaid.x;
	mov.u32 	%r1, %ntid.x;
	mov.u32 	%r11, %tid.x;
	mad.lo.s32 	%r2, %r10, %r1, %r11;
	setp.gt.s32 	%p3, %r2, 4999999;
	mov.b64 	%rd13, 0;
	@%p3 bra 	$L__BB0_7;
	add.s32 	%r15, %r2, 1;
	mov.u32 	%r12, %nctaid.x;
	mul.lo.s32 	%r4, %r12, %r1;
	mov.b64 	%rd13, 0;
$L__BB0_2:
	setp.lt.s32 	%p5, %r15, 2;
	mov.pred 	%p12, -1;
	@%p5 bra 	$L__BB0_6;
	cvt.rn.f32.u32 	%f1, %r15;
	sqrt.rn.f32 	%f2, %f1;
	cvt.rzi.s32.f32 	%r6, %f2;
	setp.lt.s32 	%p7, %r6, 2;
	mov.pred 	%p12, 0;
	@%p7 bra 	$L__BB0_6;
	mov.b32 	%r16, 2;
$L__BB0_5:
	rem.u32 	%r14, %r15, %r16;
	setp.eq.s32 	%p12, %r14, 0;
	setp.ne.s32 	%p8, %r14, 0;
	add.s32 	%r8, %r16, 1;
	setp.ne.s32 	%p9, %r16, %r6;
	and.pred  	%p10, %p8, %p9;
	mov.u32 	%r16, %r8;
	@%p10 bra 	$L__BB0_5;
$L__BB0_6:
	cvt.s64.s32 	%rd7, %r15;
	selp.b64 	%rd8, 0, %rd7, %p12;
	add.s64 	%rd13, %rd8, %rd13;
	add.s32 	%r15, %r15, %r4;
	setp.lt.s32 	%p11, %r15, 5000001;
	@%p11 bra 	$L__BB0_2;
$L__BB0_7:
	cvta.to.global.u64 	%rd9, %rd4;
	mul.wide.s32 	%rd10, %r2, 8;
	add.s64 	%rd11, %rd9, %rd10;
	st.global.u64 	[%rd11], %rd13;
	ret;

}


// ===== COMPILED SASS (sm_100) =====

	.target	sm_100

	.elftype	@"ET_EXEC"


//--------------------- .note.nv.tkinfo           --------------------------
	.section	.note.nv.tkinfo,"",@"SHT_NOTE"
	.sectionflags	@"SHF_NOTE_NV_TKINFO"
	.tkinfo
        /*0018*/ 	.word	0x00000002
        /*0030*/ 	.string	""
        /*0030*/ 	.string	"ptxas"
        /*0030*/ 	.string	"Cuda compilation tools, release 13.0, V13.0.88"
        /*0030*/ 	.string	"Build cuda_13.0.r13.0/compiler.36424714_0"
        /*0030*/ 	.string	"-arch sm_100 -m 64 "



//--------------------- .note.nv.cuinfo           --------------------------
	.section	.note.nv.cuinfo,"",@"SHT_NOTE"
	.sectionflags	@"SHF_NOTE_NV_CUINFO"
        /*0018*/ 	.short	0x0002
        /*001a*/ 	.short	0x0064
        /*001c*/ 	.short	0x0082
	.zero		2


//--------------------- .nv.info                  --------------------------
	.section	.nv.info,"",@"SHT_CUDA_INFO"
	.align	4


	//----- nvinfo : EIATTR_REGCOUNT
	.align		4
        /*0000*/ 	.byte	0x04, 0x2f
        /*0002*/ 	.short	(.L_1 - .L_0)
	.align		4
.L_0:
        /*0004*/ 	.word	index@(_Z10sumaPrimosPx)
        /*0008*/ 	.word	0x00000010


	//----- nvinfo : EIATTR_FRAME_SIZE
	.align		4
.L_1:
        /*000c*/ 	.byte	0x04, 0x11
        /*000e*/ 	.short	(.L_3 - .L_2)
	.align		4
.L_2:
        /*0010*/ 	.word	index@($__internal_0_$__cuda_sm20_sqrt_rn_f32_slowpath)
        /*0014*/ 	.word	0x00000000


	//----- nvinfo : EIATTR_FRAME_SIZE
	.align		4
.L_3:
        /*0018*/ 	.byte	0x04, 0x11
        /*001a*/ 	.short	(.L_5 - .L_4)
	.align		4
.L_4:
        /*001c*/ 	.word	index@(_Z10sumaPrimosPx)
        /*0020*/ 	.word	0x00000000


	//----- nvinfo : EIATTR_MIN_STACK_SIZE
	.align		4
.L_5:
        /*0024*/ 	.byte	0x04, 0x12
        /*0026*/ 	.short	(.L_7 - .L_6)
	.align		4
.L_6:
        /*0028*/ 	.word	index@(_Z10sumaPrimosPx)
        /*002c*/ 	.word	0x00000000
.L_7:


//--------------------- .nv.compat                --------------------------
	.section	.nv.compat,"",@"SHT_CUDA_COMPAT_INFO"
	.align	4
        /*0000*/ 	.byte	0x02, 0x09, 0x00, 0x00, 0x02, 0x02, 0x01, 0x00, 0x02, 0x05, 0x05, 0x00, 0x03, 0x07, 0x01, 0x01
        /*0010*/ 	.byte	0x02, 0x03, 0x00, 0x00, 0x02, 0x06, 0x01, 0x00, 0x04, 0x0b, 0x08, 0x00, 0x01, 0x00, 0x00, 0x00
        /*0020*/ 	.byte	0x00, 0x00, 0x00, 0x00


//--------------------- .nv.info._Z10sumaPrimosPx --------------------------
	.section	.nv.info._Z10sumaPrimosPx,"",@"SHT_CUDA_INFO"
	.sectionflags	@""
	.align	4


	//----- nvinfo : EIATTR_CUDA_API_VERSION
	.align		4
        /*0000*/ 	.byte	0x04, 0x37
        /*0002*/ 	.short	(.L_9 - .L_8)
.L_8:
        /*0004*/ 	.word	0x00000082


	//----- nvinfo : EIATTR_KPARAM_INFO
	.align		4
.L_9:
        /*0008*/ 	.byte	0x04, 0x17
        /*000a*/ 	.short	(.L_11 - .L_10)
.L_10:
        /*000c*/ 	.word	0x00000000
        /*0010*/ 	.short	0x0000
        /*0012*/ 	.short	0x0000
        /*0014*/ 	.byte	0x00, 0xf5, 0x21, 0x00


	//----- nvinfo : EIATTR_SPARSE_MMA_MASK
	.align		4
.L_11:
        /*0018*/ 	.byte	0x03, 0x50
        /*001a*/ 	.short	0x0000


	//----- nvinfo : EIATTR_MAXREG_COUNT
	.align		4
        /*001c*/ 	.byte	0x03, 0x1b
        /*001e*/ 	.short	0x00ff


	//----- nvinfo : EIATTR_MERCURY_ISA_VERSION
	.align		4
        /*0020*/ 	.byte	0x03, 0x5f
        /*0022*/ 	.short	0x0101


	//----- nvinfo : EIATTR_VRC_CTA_INIT_COUNT
	.align		4
        /*0024*/ 	.byte	0x02, 0x4a
	.zero		1
	.zero		1


	//----- nvinfo : EIATTR_EXIT_INSTR_OFFSETS
	.align		4
        /*0028*/ 	.byte	0x04, 0x1c
        /*002a*/ 	.short	(.L_13 - .L_12)


	//   ....[0]....
.L_12:
        /*002c*/ 	.word	0x00000490


	//----- nvinfo : EIATTR_CRS_STACK_SIZE
	.align		4
.L_13:
        /*0030*/ 	.byte	0x04, 0x1e
        /*0032*/ 	.short	(.L_15 - .L_14)
.L_14:
        /*0034*/ 	.word	0x00000000


	//----- nvinfo : EIATTR_CBANK_PARAM_SIZE
	.align		4
.L_15:
        /*0038*/ 	.byte	0x03, 0x19
        /*003a*/ 	.short	0x0008


	//----- nvinfo : EIATTR_PARAM_CBANK
	.align		4
        /*003c*/ 	.byte	0x04, 0x0a
        /*003e*/ 	.short	(.L_17 - .L_16)
	.align		4
.L_16:
        /*0040*/ 	.word	index@(.nv.constant0._Z10sumaPrimosPx)
        /*0044*/ 	.short	0x0380
        /*0046*/ 	.short	0x0008


	//----- nvinfo : EIATTR_SW_WAR
	.align		4
.L_17:
        /*0048*/ 	.byte	0x04, 0x36
        /*004a*/ 	.short	(.L_19 - .L_18)
.L_18:
        /*004c*/ 	.word	0x00000008
.L_19:


//--------------------- .nv.callgraph             --------------------------
	.section	.nv.callgraph,"",@"SHT_CUDA_CALLGRAPH"
	.align	4
	.sectionentsize	8
	.align		4
        /*0000*/ 	.word	0x00000000
	.align		4
        /*0004*/ 	.word	0xffffffff
	.align		4
        /*0008*/ 	.word	0x00000000
	.align		4
        /*000c*/ 	.word	0xfffffffe
	.align		4
        /*0010*/ 	.word	0x00000000
	.align		4
        /*0014*/ 	.word	0xfffffffd
	.align		4
        /*0018*/ 	.word	0x00000000
	.align		4
        /*001c*/ 	.word	0xfffffffc


//--------------------- .text._Z10sumaPrimosPx    --------------------------
	.section	.text._Z10sumaPrimosPx,"ax",@progbits
	.align	128
        .global         _Z10sumaPrimosPx
        .type           _Z10sumaPrimosPx,@function
        .size           _Z10sumaPrimosPx,(.L_x_11 - _Z10sumaPrimosPx)
        .other          _Z10sumaPrimosPx,@"STO_CUDA_ENTRY STV_DEFAULT"
_Z10sumaPrimosPx:
.text._Z10sumaPrimosPx:
[----:B------:R-:W-:Y:S01]  /*0000*/  LDC R1, c[0x0][0x37c] ;  /* 0x0000df00ff017b82 */ /* 0x000fe20000000800 */
[----:B------:R-:W0:Y:S07]  /*0010*/  S2R R3, SR_TID.X ;  /* 0x0000000000037919 */ /* 0x000e2e0000002100 */
[----:B------:R-:W0:Y:S01]  /*0020*/  S2UR UR6, SR_CTAID.X ;  /* 0x00000000000679c3 */ /* 0x000e220000002500 */
[----:B------:R-:W1:Y:S01]  /*0030*/  LDCU.64 UR4, c[0x0][0x358] ;  /* 0x00006b00ff0477ac */ /* 0x000e620008000a00 */
[----:B------:R-:W-:Y:S06]  /*0040*/  BSSY.RECONVERGENT B0, `(.L_x_0) ;  /* 0x0000041000007945 */ /* 0x000fec0003800200 */
[----:B------:R-:W0:Y:S02]  /*0050*/  LDC R6, c[0x0][0x360] ;  /* 0x0000d800ff067b82 */ /* 0x000e240000000800 */
[----:B0-----:R-:W-:Y:S01]  /*0060*/  IMAD R4, R6, UR6, R3 ;  /* 0x0000000606047c24 */ /* 0x001fe2000f8e0203 */
[----:B------:R-:W-:-:S04]  /*0070*/  CS2R R2, SRZ ;  /* 0x0000000000027805 */ /* 0x000fc8000001ff00 */
[----:B------:R-:W-:-:S13]  /*0080*/  ISETP.GT.AND P0, PT, R4, 0x4c4b3f, PT ;  /* 0x004c4b3f0400780c */ /* 0x000fda0003f04270 */
[----:B-1----:R-:W-:Y:S05]  /*0090*/  @P0 BRA `(.L_x_1) ;  /* 0x0000000000ec0947 */ /* 0x002fea0003800000 */
[----:B------:R-:W0:Y:S01]  /*00a0*/  LDCU UR6, c[0x0][0x370] ;  /* 0x00006e00ff0677ac */ /* 0x000e220008000800 */
[----:B------:R-:W-:Y:S01]  /*00b0*/  VIADD R5, R4, 0x1 ;  /* 0x0000000104057836 */ /* 0x000fe20000000000 */
[----:B------:R-:W-:Y:S01]  /*00c0*/  CS2R R2, SRZ ;  /* 0x0000000000027805 */ /* 0x000fe2000001ff00 */
[----:B0-----:R-:W-:-:S07]  /*00d0*/  IMAD R6, R6, UR6, RZ ;  /* 0x0000000606067c24 */ /* 0x001fce000f8e02ff */
.L_x_8:
[----:B------:R-:W-:Y:S01]  /*00e0*/  ISETP.GE.AND P1, PT, R5, 0x2, PT ;  /* 0x000000020500780c */ /* 0x000fe20003f26270 */
[----:B------:R-:W-:Y:S01]  /*00f0*/  BSSY.RECONVERGENT B1, `(.L_x_2) ;  /* 0x000002d000017945 */ /* 0x000fe20003800200 */
[----:B------:R-:W-:-:S11]  /*0100*/  PLOP3.LUT P0, PT, PT, PT, PT, 0x80, 0x8 ;  /* 0x000000000008781c */ /* 0x000fd60003f0f070 */
[----:B------:R-:W-:Y:S05]  /*0110*/  @!P1 BRA `(.L_x_3) ;  /* 0x0000000000a89947 */ /* 0x000fea0003800000 */
[----:B------:R-:W-:Y:S01]  /*0120*/  I2FP.F32.U32 R7, R5 ;  /* 0x0000000500077245 */ /* 0x000fe20000201000 */
[----:B------:R-:W-:Y:S03]  /*0130*/  BSSY.RECONVERGENT B2, `(.L_x_4) ;  /* 0x000000d000027945 */ /* 0x000fe60003800200 */
[----:B------:R0:W1:Y:S01]  /*0140*/  MUFU.RSQ R8, R7 ;  /* 0x0000000700087308 */ /* 0x0000620000001400 */
[----:B------:R-:W-:-:S05]  /*0150*/  VIADD R0, R7, 0xf3000000 ;  /* 0xf300000007007836 */ /* 0x000fca0000000000 */
[----:B------:R-:W-:-:S13]  /*0160*/  ISETP.GT.U32.AND P0, PT, R0, 0x727fffff, PT ;  /* 0x727fffff0000780c */ /* 0x000fda0003f04070 */
[----:B01----:R-:W-:Y:S05]  /*0170*/  @!P0 BRA `(.L_x_5) ;  /* 0x0000000000108947 */ /* 0x003fea0003800000 */
[----:B------:R-:W-:-:S07]  /*0180*/  MOV R12, 0x1a0 ;  /* 0x000001a0000c7802 */ /* 0x000fce0000000f00 */
[----:B------:R-:W-:Y:S05]  /*0190*/  CALL.REL.NOINC `($__internal_0_$__cuda_sm20_sqrt_rn_f32_slowpath) ;  /* 0x0000000000c07944 */ /* 0x000fea0003c00000 */
[----:B------:R-:W-:Y:S01]  /*01a0*/  MOV R0, R7 ;  /* 0x0000000700007202 */ /* 0x000fe20000000f00 */
[----:B------:R-:W-:Y:S06]  /*01b0*/  BRA `(.L_x_6) ;  /* 0x0000000000107947 */ /* 0x000fec0003800000 */
.L_x_5:
[----:B------:R-:W-:Y:S01]  /*01c0*/  FMUL.FTZ R0, R7, R8 ;  /* 0x0000000807007220 */ /* 0x000fe20000410000 */
[----:B------:R-:W-:-:S03]  /*01d0*/  FMUL.FTZ R8, R8, 0.5 ;  /* 0x3f00000008087820 */ /* 0x000fc60000410000 */
[----:B------:R-:W-:-:S04]  /*01e0*/  FFMA R7, -R0, R0, R7 ;  /* 0x0000000000077223 */ /* 0x000fc80000000107 */
[----:B------:R-:W-:-:S07]  /*01f0*/  FFMA R0, R7, R8, R0 ;  /* 0x0000000807007223 */ /* 0x000fce0000000000 */
.L_x_6:
[----:B------:R-:W-:Y:S05]  /*0200*/  BSYNC.RECONVERGENT B2 ;  /* 0x0000000000027941 */ /* 0x000fea0003800200 */
.L_x_4:
[----:B------:R-:W0:Y:S01]  /*0210*/  F2I.TRUNC.NTZ R13, R0 ;  /* 0x00000000000d7305 */ /* 0x000e22000020f100 */
[----:B------:R-:W-:Y:S02]  /*0220*/  PLOP3.LUT P0, PT, PT, PT, PT, 0x8, 0x80 ;  /* 0x000000000080781c */ /* 0x000fe40003f0e170 */
[----:B0-----:R-:W-:-:S13]  /*0230*/  ISETP.GE.AND P1, PT, R13, 0x2, PT ;  /* 0x000000020d00780c */ /* 0x001fda0003f26270 */
[----:B------:R-:W-:Y:S05]  /*0240*/  @!P1 BRA `(.L_x_3) ;  /* 0x00000000005c9947 */ /* 0x000fea0003800000 */
[----:B------:R-:W-:-:S07]  /*0250*/  IMAD.MOV.U32 R0, RZ, RZ, 0x2 ;  /* 0x00000002ff007424 */ /* 0x000fce00078e00ff */
.L_x_7:
[----:B------:R-:W0:Y:S01]  /*0260*/  I2F.U32.RP R7, R0 ;  /* 0x0000000000077306 */ /* 0x000e220000209000 */
[----:B------:R-:W-:-:S07]  /*0270*/  ISETP.NE.U32.AND P1, PT, R0, RZ, PT ;  /* 0x000000ff0000720c */ /* 0x000fce0003f25070 */
[----:B0-----:R-:W0:Y:S02]  /*0280*/  MUFU.RCP R7, R7 ;  /* 0x0000000700077308 */ /* 0x001e240000001000 */
[----:B0-----:R-:W-:-:S06]  /*0290*/  VIADD R8, R7, 0xffffffe ;  /* 0x0ffffffe07087836 */ /* 0x001fcc0000000000 */
[----:B------:R0:W1:Y:S02]  /*02a0*/  F2I.FTZ.U32.TRUNC.NTZ R9, R8 ;  /* 0x0000000800097305 */ /* 0x000064000021f000 */
[----:B0-----:R-:W-:Y:S01]  /*02b0*/  IMAD.MOV.U32 R8, RZ, RZ, RZ ;  /* 0x000000ffff087224 */ /* 0x001fe200078e00ff */
[----:B-1----:R-:W-:-:S05]  /*02c0*/  IADD3 R11, PT, PT, RZ, -R9, RZ ;  /* 0x80000009ff0b7210 */ /* 0x002fca0007ffe0ff */
[----:B------:R-:W-:-:S04]  /*02d0*/  IMAD R11, R11, R0, RZ ;  /* 0x000000000b0b7224 */ /* 0x000fc800078e02ff */
[----:B------:R-:W-:-:S06]  /*02e0*/  IMAD.HI.U32 R10, R9, R11, R8 ;  /* 0x0000000b090a7227 */ /* 0x000fcc00078e0008 */
[----:B------:R-:W-:-:S04]  /*02f0*/  IMAD.HI.U32 R10, R10, R5, RZ ;  /* 0x000000050a0a7227 */ /* 0x000fc800078e00ff */
[----:B------:R-:W-:-:S04]  /*0300*/  IMAD.MOV R10, RZ, RZ, -R10 ;  /* 0x000000ffff0a7224 */ /* 0x000fc800078e0a0a */
[----:B------:R-:W-:-:S05]  /*0310*/  IMAD R9, R0, R10, R5 ;  /* 0x0000000a00097224 */ /* 0x000fca00078e0205 */
[----:B------:R-:W-:-:S13]  /*0320*/  ISETP.GE.U32.AND P0, PT, R9, R0, PT ;  /* 0x000000000900720c */ /* 0x000fda0003f06070 */
[----:B------:R-:W-:-:S04]  /*0330*/  @P0 IADD3 R9, PT, PT, R9, -R0, RZ ;  /* 0x8000000009090210 */ /* 0x000fc80007ffe0ff */
[----:B------:R-:W-:-:S13]  /*0340*/  ISETP.GE.U32.AND P0, PT, R9, R0, PT ;  /* 0x000000000900720c */ /* 0x000fda0003f06070 */
[----:B------:R-:W-:Y:S01]  /*0350*/  @P0 IMAD.IADD R9, R9, 0x1, -R0 ;  /* 0x0000000109090824 */ /* 0x000fe200078e0a00 */
[----:B------:R-:W-:Y:S02]  /*0360*/  @!P1 LOP3.LUT R9, RZ, R0, RZ, 0x33, !PT ;  /* 0x00000000ff099212 */ /* 0x000fe400078e33ff */
[C---:B------:R-:W-:Y:S01]  /*0370*/  ISETP.NE.AND P1, PT, R0.reuse, R13, PT ;  /* 0x0000000d0000720c */ /* 0x040fe20003f25270 */
[----:B------:R-:W-:Y:S01]  /*0380*/  VIADD R0, R0, 0x1 ;  /* 0x0000000100007836 */ /* 0x000fe20000000000 */
[C---:B------:R-:W-:Y:S02]  /*0390*/  ISETP.NE.AND P2, PT, R9.reuse, RZ, PT ;  /* 0x000000ff0900720c */ /* 0x040fe40003f45270 */
[----:B------:R-:W-:-:S11]  /*03a0*/  ISETP.EQ.AND P0, PT, R9, RZ, PT ;  /* 0x000000ff0900720c */ /* 0x000fd60003f02270 */
[----:B------:R-:W-:Y:S05]  /*03b0*/  @P1 BRA P2, `(.L_x_7) ;  /* 0xfffffffc00a81947 */ /* 0x000fea000103ffff */
.L_x_3:
[----:B------:R-:W-:Y:S05]  /*03c0*/  BSYNC.RECONVERGENT B1 ;  /* 0x0000000000017941 */ /* 0x000fea0003800200 */
.L_x_2:
[----:B------:R-:W-:Y:S02]  /*03d0*/  SEL R7, R5, RZ, !P0 ;  /* 0x000000ff05077207 */ /* 0x000fe40004000000 */
[----:B------:R-:W-:Y:S02]  /*03e0*/  SHF.R.S32.HI R0, RZ, 0x1f, R5 ;  /* 0x0000001fff007819 */ /* 0x000fe40000011405 */
[----:B------:R-:W-:Y:S02]  /*03f0*/  IADD3 R5, PT, PT, R6, R5, RZ ;  /* 0x0000000506057210 */ /* 0x000fe40007ffe0ff */
[----:B------:R-:W-:Y:S02]  /*0400*/  IADD3 R2, P2, PT, R2, R7, RZ ;  /* 0x0000000702027210 */ /* 0x000fe40007f5e0ff */
[----:B------:R-:W-:Y:S02]  /*0410*/  ISETP.GE.AND P1, PT, R5, 0x4c4b41, PT ;  /* 0x004c4b410500780c */ /* 0x000fe40003f26270 */
[----:B------:R-:W-:-:S05]  /*0420*/  SEL R0, R0, RZ, !P0 ;  /* 0x000000ff00007207 */ /* 0x000fca0004000000 */
[----:B------:R-:W-:-:S06]  /*0430*/  IMAD.X R3, R3, 0x1, R0, P2 ;  /* 0x0000000103037824 */ /* 0x000fcc00010e0600 */
[----:B------:R-:W-:Y:S05]  /*0440*/  @!P1 BRA `(.L_x_8) ;  /* 0xfffffffc00249947 */ /* 0x000fea000383ffff */
.L_x_1:
[----:B------:R-:W-:Y:S05]  /*0450*/  BSYNC.RECONVERGENT B0 ;  /* 0x0000000000007941 */ /* 0x000fea0003800200 */
.L_x_0:
[----:B------:R-:W0:Y:S02]  /*0460*/  LDC.64 R6, c[0x0][0x380] ;  /* 0x0000e000ff067b82 */ /* 0x000e240000000a00 */
[----:B0-----:R-:W-:-:S05]  /*0470*/  IMAD.WIDE R4, R4, 0x8, R6 ;  /* 0x0000000804047825 */ /* 0x001fca00078e0206 */
[----:B------:R-:W-:Y:S01]  /*0480*/  STG.E.64 desc[UR4][R4.64], R2 ;  /* 0x0000000204007986 */ /* 0x000fe2000c101b04 */
[----:B------:R-:W-:Y:S05]  /*0490*/  EXIT ;  /* 0x000000000000794d */ /* 0x000fea0003800000 */
        .weak           $__internal_0_$__cuda_sm20_sqrt_rn_f32_slowpath
        .type           $__internal_0_$__cuda_sm20_sqrt_rn_f32_slowpath,@function
        .size           $__internal_0_$__cuda_sm20_sqrt_rn_f32_slowpath,(.L_x_11 - $__internal_0_$__cuda_sm20_sqrt_rn_f32_slowpath)
$__internal_0_$__cuda_sm20_sqrt_rn_f32_slowpath:
[----:B------:R-:W-:-:S13]  /*04a0*/  LOP3.LUT P0, RZ, R7, 0x7fffffff, RZ, 0xc0, !PT ;  /* 0x7fffffff07ff7812 */ /* 0x000fda000780c0ff */
[----:B------:R-:W-:Y:S05]  /*04b0*/  @!P0 BRA `(.L_x_9) ;  /* 0x0000000000448947 */ /* 0x000fea0003800000 */
[----:B------:R-:W-:Y:S02]  /*04c0*/  FSETP.GEU.FTZ.AND P0, PT, R7, RZ, PT ;  /* 0x000000ff0700720b */ /* 0x000fe40003f1e000 */
[----:B------:R-:W-:-:S11]  /*04d0*/  MOV R0, R7 ;  /* 0x0000000700007202 */ /* 0x000fd60000000f00 */
[----:B------:R-:W-:Y:S01]  /*04e0*/  @!P0 IMAD.MOV.U32 R7, RZ, RZ, 0x7fffffff ;  /* 0x7fffffffff078424 */ /* 0x000fe200078e00ff */
[----:B------:R-:W-:Y:S06]  /*04f0*/  @!P0 BRA `(.L_x_9) ;  /* 0x0000000000348947 */ /* 0x000fec0003800000 */
[----:B------:R-:W-:-:S13]  /*0500*/  FSETP.GTU.FTZ.AND P0, PT, |R0|, +INF , PT ;  /* 0x7f8000000000780b */ /* 0x000fda0003f1c200 */
[----:B------:R-:W-:Y:S01]  /*0510*/  @P0 FADD.FTZ R7, R0, 1 ;  /* 0x3f80000000070421 */ /* 0x000fe20000010000 */
[----:B------:R-:W-:Y:S06]  /*0520*/  @P0 BRA `(.L_x_9) ;  /* 0x0000000000280947 */ /* 0x000fec0003800000 */
[----:B------:R-:W-:-:S13]  /*0530*/  FSETP.NEU.FTZ.AND P0, PT, |R0|, +INF , PT ;  /* 0x7f8000000000780b */ /* 0x000fda0003f1d200 */
[----:B------:R-:W-:-:S04]  /*0540*/  @P0 FFMA R8, R0, 1.84467440737095516160e+19, RZ ;  /* 0x5f80000000080823 */ /* 0x000fc800000000ff */
[----:B------:R-:W0:Y:S02]  /*0550*/  @P0 MUFU.RSQ R7, R8 ;  /* 0x0000000800070308 */ /* 0x000e240000001400 */
[----:B0-----:R-:W-:Y:S01]  /*0560*/  @P0 FMUL.FTZ R9, R8, R7 ;  /* 0x0000000708090220 */ /* 0x001fe20000410000 */
[----:B------:R-:W-:Y:S01]  /*0570*/  @P0 FMUL.FTZ R11, R7, 0.5 ;  /* 0x3f000000070b0820 */ /* 0x000fe20000410000 */
[----:B------:R-:W-:Y:S02]  /*0580*/  @!P0 MOV R7, R0 ;  /* 0x0000000000078202 */ /* 0x000fe40000000f00 */
[----:B------:R-:W-:-:S04]  /*0590*/  @P0 FADD.FTZ R10, -R9, -RZ ;  /* 0x800000ff090a0221 */ /* 0x000fc80000010100 */
[----:B------:R-:W-:-:S04]  /*05a0*/  @P0 FFMA R10, R9, R10, R8 ;  /* 0x0000000a090a0223 */ /* 0x000fc80000000008 */
[----:B------:R-:W-:-:S04]  /*05b0*/  @P0 FFMA R10, R10, R11, R9 ;  /* 0x0000000b0a0a0223 */ /* 0x000fc80000000009 */
[----:B------:R-:W-:-:S07]  /*05c0*/  @P0 FMUL.FTZ R7, R10, 2.3283064365386962891e-10 ;  /* 0x2f8000000a070820 */ /* 0x000fce0000410000 */
.L_x_9:
[----:B------:R-:W-:Y:S02]  /*05d0*/  HFMA2 R9, -RZ, RZ, 0, 0 ;  /* 0x00000000ff097431 */ /* 0x000fe400000001ff */
[----:B------:R-:W-:-:S04]  /*05e0*/  IMAD.MOV.U32 R8, RZ, RZ, R12 ;  /* 0x000000ffff087224 */ /* 0x000fc800078e000c */
[----:B------:R-:W-:Y:S05]  /*05f0*/  RET.REL.NODEC R8 `(_Z10sumaPrimosPx) ;  /* 0xfffffff808807950 */ /* 0x000fea0003c3ffff */
.L_x_10:
[----:B------:R-:W-:-:S00]  /*0600*/  BRA `(.L_x_10) ;  /* 0xfffffffc00fc7947 */ /* 0x000fc0000383ffff */
[----:B------:R-:W-:-:S00]  /*0610*/  NOP ;  /* 0x0000000000007918 */ /* 0x000fc00000000000 */
        /* <DEDUP_REMOVED lines=14> */
.L_x_11:


//--------------------- .nv.shared.reserved.0     --------------------------
	.section	.nv.shared.reserved.0,"aw",@nobits
	.weak		__nv_reservedSMEM_offset_0_alias
	.size		__nv_reservedSMEM_offset_0_alias, 0, 64
	.other		__nv_reservedSMEM_offset_0_alias,@"STO_CUDA_RESERVED_SHARED STV_DEFAULT"
__nv_reservedSMEM_offset_0_alias:
	.zero		0
	.zero		64


//--------------------- .nv.constant0._Z10sumaPrimosPx --------------------------
	.section	.nv.constant0._Z10sumaPrimosPx,"a",@progbits
	.sectionflags	@""
	.align	4
.nv.constant0._Z10sumaPrimosPx:
	.zero		904


//--------------------- SYMBOLS --------------------------

	.type		.nv.reservedSmem.offset0,@object
	.size		.nv.reservedSmem.offset0,0x4
